	.headerflags	@"EF_CUDA_TEXMODE_UNIFIED EF_CUDA_64BIT_ADDRESS EF_CUDA_ACCELERATORS EF_CUDA_SM90 EF_CUDA_VIRTUAL_SM(EF_CUDA_SM90)"
	.elftype	@"ET_EXEC"


//--------------------- .nv.info                  --------------------------
	.section	.nv.info,"",@"SHT_CUDA_INFO"
	.align	4


	//----- nvinfo : EIATTR_REGCOUNT
	.align		4
        /*0000*/ 	.byte	0x04, 0x2f
        /*0002*/ 	.short	(.L_5 - .L_4)
	.align		4
.L_4:
        /*0004*/ 	.word	index@(triton_red_fused__to_copy_add_embedding_mean_mul_pow_rsqrt_0)
        /*0008*/ 	.word	0x00000020


	//----- nvinfo : EIATTR_MIN_STACK_SIZE
	.align		4
.L_5:
        /*000c*/ 	.byte	0x04, 0x12
        /*000e*/ 	.short	(.L_7 - .L_6)
	.align		4
.L_6:
        /*0010*/ 	.word	index@(triton_red_fused__to_copy_add_embedding_mean_mul_pow_rsqrt_0)
        /*0014*/ 	.word	0x00000000


	//----- nvinfo : EIATTR_FRAME_SIZE
	.align		4
.L_7:
        /*0018*/ 	.byte	0x04, 0x11
        /*001a*/ 	.short	(.L_9 - .L_8)
	.align		4
.L_8:
        /*001c*/ 	.word	index@(triton_red_fused__to_copy_add_embedding_mean_mul_pow_rsqrt_0)
        /*0020*/ 	.word	0x00000000


	//----- nvinfo : EIATTR_MIN_STACK_SIZE
	.align		4
.L_9:
        /*0024*/ 	.byte	0x04, 0x12
        /*0026*/ 	.short	(.L_11 - .L_10)
	.align		4
.L_10:
        /*0028*/ 	.word	index@(triton_red_fused__to_copy_add_embedding_mean_mul_pow_rsqrt_0)
        /*002c*/ 	.word	0x00000000
.L_11:


//--------------------- .nv.info.triton_red_fused__to_copy_add_embedding_mean_mul_pow_rsqrt_0 --------------------------
	.section	.nv.info.triton_red_fused__to_copy_add_embedding_mean_mul_pow_rsqrt_0,"",@"SHT_CUDA_INFO"
	.sectionflags	@""
	.align	4


	//----- nvinfo : EIATTR_CUDA_API_VERSION
	.align		4
        /*0000*/ 	.byte	0x04, 0x37
        /*0002*/ 	.short	(.L_13 - .L_12)
.L_12:
        /*0004*/ 	.word	0x0000007c


	//----- nvinfo : EIATTR_KPARAM_INFO
	.align		4
.L_13:
        /*0008*/ 	.byte	0x04, 0x17
        /*000a*/ 	.short	(.L_15 - .L_14)
.L_14:
        /*000c*/ 	.word	0x00000000
        /*0010*/ 	.short	0x0008
        /*0012*/ 	.short	0x0038
        /*0014*/ 	.byte	0x00, 0xf4, 0x21, 0x00


	//----- nvinfo : EIATTR_KPARAM_INFO
	.align		4
.L_15:
        /*0018*/ 	.byte	0x04, 0x17
        /*001a*/ 	.short	(.L_17 - .L_16)
.L_16:
        /*001c*/ 	.word	0x00000000
        /*0020*/ 	.short	0x0007
        /*0022*/ 	.short	0x0034
        /*0024*/ 	.byte	0x00, 0xf0, 0x11, 0x00


	//----- nvinfo : EIATTR_KPARAM_INFO
	.align		4
.L_17:
        /*0028*/ 	.byte	0x04, 0x17
        /*002a*/ 	.short	(.L_19 - .L_18)
.L_18:
        /*002c*/ 	.word	0x00000000
        /*0030*/ 	.short	0x0006
        /*0032*/ 	.short	0x0030
        /*0034*/ 	.byte	0x00, 0xf0, 0x11, 0x00


	//----- nvinfo : EIATTR_KPARAM_INFO
	.align		4
.L_19:
        /*0038*/ 	.byte	0x04, 0x17
        /*003a*/ 	.short	(.L_21 - .L_20)
.L_20:
        /*003c*/ 	.word	0x00000000
        /*0040*/ 	.short	0x0005
        /*0042*/ 	.short	0x0028
        /*0044*/ 	.byte	0x00, 0xf4, 0x21, 0x00


	//----- nvinfo : EIATTR_KPARAM_INFO
	.align		4
.L_21:
        /*0048*/ 	.byte	0x04, 0x17
        /*004a*/ 	.short	(.L_23 - .L_22)
.L_22:
        /*004c*/ 	.word	0x00000000
        /*0050*/ 	.short	0x0004
        /*0052*/ 	.short	0x0020
        /*0054*/ 	.byte	0x00, 0xf4, 0x21, 0x00


	//----- nvinfo : EIATTR_KPARAM_INFO
	.align		4
.L_23:
        /*0058*/ 	.byte	0x04, 0x17
        /*005a*/ 	.short	(.L_25 - .L_24)
.L_24:
        /*005c*/ 	.word	0x00000000
        /*0060*/ 	.short	0x0003
        /*0062*/ 	.short	0x0018
        /*0064*/ 	.byte	0x00, 0xf4, 0x21, 0x00


	//----- nvinfo : EIATTR_KPARAM_INFO
	.align		4
.L_25:
        /*0068*/ 	.byte	0x04, 0x17
        /*006a*/ 	.short	(.L_27 - .L_26)
.L_26:
        /*006c*/ 	.word	0x00000000
        /*0070*/ 	.short	0x0002
        /*0072*/ 	.short	0x0010
        /*0074*/ 	.byte	0x00, 0xf4, 0x21, 0x00


	//----- nvinfo : EIATTR_KPARAM_INFO
	.align		4
.L_27:
        /*0078*/ 	.byte	0x04, 0x17
        /*007a*/ 	.short	(.L_29 - .L_28)
.L_28:
        /*007c*/ 	.word	0x00000000
        /*0080*/ 	.short	0x0001
        /*0082*/ 	.short	0x0008
        /*0084*/ 	.byte	0x00, 0xf4, 0x21, 0x00


	//----- nvinfo : EIATTR_KPARAM_INFO
	.align		4
.L_29:
        /*0088*/ 	.byte	0x04, 0x17
        /*008a*/ 	.short	(.L_31 - .L_30)
.L_30:
        /*008c*/ 	.word	0x00000000
        /*0090*/ 	.short	0x0000
        /*0092*/ 	.short	0x0000
        /*0094*/ 	.byte	0x00, 0xf4, 0x21, 0x00


	//----- nvinfo : EIATTR_SPARSE_MMA_MASK
	.align		4
.L_31:
        /*0098*/ 	.byte	0x03, 0x50
        /*009a*/ 	.short	0x0000


	//----- nvinfo : EIATTR_MAXREG_COUNT
	.align		4
        /*009c*/ 	.byte	0x03, 0x1b
        /*009e*/ 	.short	0x0080


	//----- nvinfo : EIATTR_EXTERNS
	.align		4
        /*00a0*/ 	.byte	0x04, 0x0f
        /*00a2*/ 	.short	(.L_33 - .L_32)


	//   ....[0]....
	.align		4
.L_32:
        /*00a4*/ 	.word	index@(__assertfail)


	//----- nvinfo : EIATTR_COOP_GROUP_MASK_REGIDS
	.align		4
.L_33:
        /*00a8*/ 	.byte	0x04, 0x29
        /*00aa*/ 	.short	(.L_35 - .L_34)


	//   ....[0]....
.L_34:
        /*00ac*/ 	.word	0xffffffff


	//   ....[1]....
        /*00b0*/ 	.word	0xffffffff


	//   ....[2]....
        /*00b4*/ 	.word	0xffffffff


	//   ....[3]....
        /*00b8*/ 	.word	0xffffffff


	//   ....[4]....
        /*00bc*/ 	.word	0xffffffff


	//   ....[5]....
        /*00c0*/ 	.word	0xffffffff


	//   ....[6]....
        /*00c4*/ 	.word	0xffffffff


	//----- nvinfo : EIATTR_COOP_GROUP_INSTR_OFFSETS
	.align		4
.L_35:
        /*00c8*/ 	.byte	0x04, 0x28
        /*00ca*/ 	.short	(.L_37 - .L_36)


	//   ....[0]....
.L_36:
        /*00cc*/ 	.word	0x00000840


	//   ....[1]....
        /*00d0*/ 	.word	0x00000890


	//   ....[2]....
        /*00d4*/ 	.word	0x000008b0


	//   ....[3]....
        /*00d8*/ 	.word	0x000008e0


	//   ....[4]....
        /*00dc*/ 	.word	0x00000910


	//   ....[5]....
        /*00e0*/ 	.word	0x00000980


	//   ....[6]....
        /*00e4*/ 	.word	0x000009b0


	//----- nvinfo : EIATTR_SYSCALL_OFFSETS
	.align		4
.L_37:
        /*00e8*/ 	.byte	0x04, 0x46
        /*00ea*/ 	.short	(.L_39 - .L_38)


	//   ....[0]....
.L_38:
        /*00ec*/ 	.word	0x00000e80


	//----- nvinfo : EIATTR_EXIT_INSTR_OFFSETS
	.align		4
.L_39:
        /*00f0*/ 	.byte	0x04, 0x1c
        /*00f2*/ 	.short	(.L_41 - .L_40)


	//   ....[0]....
.L_40:
        /*00f4*/ 	.word	0x00000d80


	//----- nvinfo : EIATTR_REQNTID
	.align		4
.L_41:
        /*00f8*/ 	.byte	0x04, 0x10
        /*00fa*/ 	.short	(.L_43 - .L_42)
.L_42:
        /*00fc*/ 	.word	0x00000200
        /*0100*/ 	.word	0x00000001
        /*0104*/ 	.word	0x00000001


	//----- nvinfo : EIATTR_CBANK_PARAM_SIZE
	.align		4
.L_43:
        /*0108*/ 	.byte	0x03, 0x19
        /*010a*/ 	.short	0x0040


	//----- nvinfo : EIATTR_PARAM_CBANK
	.align		4
        /*010c*/ 	.byte	0x04, 0x0a
        /*010e*/ 	.short	(.L_45 - .L_44)
	.align		4
.L_44:
        /*0110*/ 	.word	index@(.nv.constant0.triton_red_fused__to_copy_add_embedding_mean_mul_pow_rsqrt_0)
        /*0114*/ 	.short	0x0210
        /*0116*/ 	.short	0x0040


	//----- nvinfo : EIATTR_SW_WAR
	.align		4
.L_45:
        /*0118*/ 	.byte	0x04, 0x36
        /*011a*/ 	.short	(.L_47 - .L_46)
.L_46:
        /*011c*/ 	.word	0x00000008
.L_47:


//--------------------- .nv.callgraph             --------------------------
	.section	.nv.callgraph,"",@"SHT_CUDA_CALLGRAPH"
	.align	4
	.sectionentsize	8
	.align		4
        /*0000*/ 	.word	0x00000000
	.align		4
        /*0004*/ 	.word	0xffffffff
	.align		4
        /*0008*/ 	.word	index@(triton_red_fused__to_copy_add_embedding_mean_mul_pow_rsqrt_0)
	.align		4
        /*000c*/ 	.word	index@(__assertfail)
	.align		4
        /*0010*/ 	.word	0x00000000
	.align		4
        /*0014*/ 	.word	0xfffffffe
	.align		4
        /*0018*/ 	.word	0x00000000
	.align		4
        /*001c*/ 	.word	0xfffffffd
	.align		4
        /*0020*/ 	.word	0x00000000
	.align		4
        /*0024*/ 	.word	0xfffffffc


//--------------------- .nv.constant4             --------------------------
	.section	.nv.constant4,"a",@progbits
	.align	8
	.align		8
.nv.constant4:
        /*0000*/ 	.dword	__assertfail
	.align		8
        /*0008*/ 	.dword	assertFunc_0
	.align		8
        /*0010*/ 	.dword	assertFile_0
	.align		8
        /*0018*/ 	.dword	assertMessage_0
	.align		8
        /*0020*/ 	.dword	_$_str


//--------------------- .text.triton_red_fused__to_copy_add_embedding_mean_mul_pow_rsqrt_0 --------------------------
	.section	.text.triton_red_fused__to_copy_add_embedding_mean_mul_pow_rsqrt_0,"ax",@progbits
	.sectionflags	@"SHF_BARRIERS=1"
	.align	128
        .global         triton_red_fused__to_copy_add_embedding_mean_mul_pow_rsqrt_0
        .type           triton_red_fused__to_copy_add_embedding_mean_mul_pow_rsqrt_0,@function
        .size           triton_red_fused__to_copy_add_embedding_mean_mul_pow_rsqrt_0,(.L_x_5 - triton_red_fused__to_copy_add_embedding_mean_mul_pow_rsqrt_0)
        .other          triton_red_fused__to_copy_add_embedding_mean_mul_pow_rsqrt_0,@"STO_CUDA_ENTRY STV_DEFAULT"
triton_red_fused__to_copy_add_embedding_mean_mul_pow_rsqrt_0:
.text.triton_red_fused__to_copy_add_embedding_mean_mul_pow_rsqrt_0:
[----:B------:R-:W0:Y:S01]  /*0000*/  LDC R1, c[0x0][0x28] ;  /* 0x00000a00ff017b82 */ /* 0x000e220000000800 */
[----:B------:R-:W1:Y:S07]  /*0010*/  S2R R11, SR_CTAID.X ;  /* 0x00000000000b7919 */ /* 0x000e6e0000002500 */
[----:B------:R-:W2:Y:S01]  /*0020*/  LDC.64 R16, c[0x0][0x218] ;  /* 0x00008600ff107b82 */ /* 0x000ea20000000a00 */
[----:B------:R-:W-:Y:S01]  /*0030*/  ULDC UR4, c[0x0][0x240] ;  /* 0x0000900000047ab9 */ /* 0x000fe20000000800 */
[----:B------:R-:W-:-:S02]  /*0040*/  CS2R R12, SRZ ;  /* 0x00000000000c7805 */ /* 0x000fc4000001ff00 */
[----:B------:R-:W-:Y:S01]  /*0050*/  CS2R R8, SRZ ;  /* 0x0000000000087805 */ /* 0x000fe2000001ff00 */
[----:B------:R-:W-:Y:S01]  /*0060*/  ULDC.64 UR6, c[0x0][0x208] ;  /* 0x0000820000067ab9 */ /* 0x000fe20000000a00 */
[----:B-1----:R-:W-:-:S04]  /*0070*/  IMAD.SHL.U32 R11, R11, 0x4, RZ ;  /* 0x000000040b0b7824 */ /* 0x002fc800078e00ff */
[C---:B------:R-:W-:Y:S01]  /*0080*/  VIADD R0, R11.reuse, 0x1 ;  /* 0x000000010b007836 */ /* 0x040fe20000000000 */
[C---:B------:R-:W-:Y:S01]  /*0090*/  ISETP.GE.AND P0, PT, R11.reuse, UR4, PT ;  /* 0x000000040b007c0c */ /* 0x040fe2000bf06270 */
[C---:B------:R-:W-:Y:S02]  /*00a0*/  VIADD R20, R11.reuse, 0x2 ;  /* 0x000000020b147836 */ /* 0x040fe40000000000 */
[C---:B--2---:R-:W-:Y:S01]  /*00b0*/  IMAD.WIDE R18, R11.reuse, 0x8, R16 ;  /* 0x000000080b127825 */ /* 0x044fe200078e0210 */
[----:B------:R-:W-:Y:S02]  /*00c0*/  ISETP.GE.AND P1, PT, R0, UR4, PT ;  /* 0x0000000400007c0c */ /* 0x000fe4000bf26270 */
[----:B------:R-:W-:Y:S01]  /*00d0*/  ISETP.GE.AND P2, PT, R20, UR4, PT ;  /* 0x0000000414007c0c */ /* 0x000fe2000bf46270 */
[----:B------:R-:W-:Y:S01]  /*00e0*/  VIADD R14, R11, 0x3 ;  /* 0x000000030b0e7836 */ /* 0x000fe20000000000 */
[----:B------:R-:W-:-:S05]  /*00f0*/  CS2R R4, SRZ ;  /* 0x0000000000047805 */ /* 0x000fca000001ff00 */
[----:B------:R-:W2:Y:S04]  /*0100*/  @!P0 LDG.E.EL.64 R8, desc[UR6][R18.64] ;  /* 0x0000000612088981 */ /* 0x000ea8000c2e1b00 */
[----:B------:R-:W3:Y:S01]  /*0110*/  @!P1 LDG.E.EL.64 R12, desc[UR6][R18.64+0x8] ;  /* 0x00000806120c9981 */ /* 0x000ee2000c2e1b00 */
[----:B------:R-:W-:Y:S02]  /*0120*/  ISETP.GE.AND P0, PT, R14, UR4, PT ;  /* 0x000000040e007c0c */ /* 0x000fe4000bf06270 */
[----:B------:R-:W-:Y:S01]  /*0130*/  CS2R R6, SRZ ;  /* 0x0000000000067805 */ /* 0x000fe2000001ff00 */
[----:B------:R-:W4:Y:S01]  /*0140*/  @!P2 LDG.E.EL.64 R4, desc[UR6][R18.64+0x10] ;  /* 0x000010061204a981 */ /* 0x000f22000c2e1b00 */
[----:B------:R-:W1:Y:S09]  /*0150*/  S2R R10, SR_TID.X ;  /* 0x00000000000a7919 */ /* 0x000e720000002100 */
[----:B------:R1:W4:Y:S01]  /*0160*/  @!P0 LDG.E.EL.64 R6, desc[UR6][R18.64+0x18] ;  /* 0x0000180612068981 */ /* 0x000322000c2e1b00 */
[----:B------:R-:W-:-:S02]  /*0170*/  CS2R R2, SRZ ;  /* 0x0000000000027805 */ /* 0x000fc4000001ff00 */
[----:B01----:R-:W-:-:S04]  /*0180*/  SHF.R.U32.HI R0, RZ, 0x7, R10 ;  /* 0x00000007ff007819 */ /* 0x003fc8000001160a */
[----:B------:R-:W-:-:S04]  /*0190*/  SGXT.U32 R0, R0, 0x2 ;  /* 0x000000020000781a */ /* 0x000fc80000000000 */
[----:B------:R-:W-:-:S04]  /*01a0*/  LOP3.LUT R0, R0, R11, RZ, 0xfc, !PT ;  /* 0x0000000b00007212 */ /* 0x000fc800078efcff */
[C---:B------:R-:W-:Y:S01]  /*01b0*/  ISETP.GE.AND P4, PT, R0.reuse, UR4, PT ;  /* 0x0000000400007c0c */ /* 0x040fe2000bf86270 */
[----:B------:R-:W-:-:S12]  /*01c0*/  IMAD.WIDE R16, R0, 0x8, R16 ;  /* 0x0000000800107825 */ /* 0x000fd800078e0210 */
[----:B------:R0:W5:Y:S01]  /*01d0*/  @!P4 LDG.E.EL.64 R2, desc[UR6][R16.64] ;  /* 0x000000061002c981 */ /* 0x000162000c2e1b00 */
[----:B--2---:R-:W-:Y:S02]  /*01e0*/  IADD3 R15, P3, R8, 0x1f500, RZ ;  /* 0x0001f500080f7810 */ /* 0x004fe40007f7e0ff */
[----:B---3--:R-:W-:Y:S02]  /*01f0*/  IADD3 R21, P2, R12, 0x1f500, RZ ;  /* 0x0001f5000c157810 */ /* 0x008fe40007f5e0ff */
[----:B------:R-:W-:Y:S01]  /*0200*/  ISETP.GE.AND P1, PT, R9, RZ, PT ;  /* 0x000000ff0900720c */ /* 0x000fe20003f26270 */
[----:B------:R-:W-:Y:S01]  /*0210*/  IMAD.X R19, RZ, RZ, R9, P3 ;  /* 0x000000ffff137224 */ /* 0x000fe200018e0609 */
[----:B------:R-:W-:Y:S01]  /*0220*/  ISETP.GE.AND P0, PT, R13, RZ, PT ;  /* 0x000000ff0d00720c */ /* 0x000fe20003f06270 */
[----:B------:R-:W-:Y:S01]  /*0230*/  IMAD.X R23, RZ, RZ, R13, P2 ;  /* 0x000000ffff177224 */ /* 0x000fe200010e060d */
[----:B------:R-:W-:Y:S02]  /*0240*/  SEL R15, R15, R8, !P1 ;  /* 0x000000080f0f7207 */ /* 0x000fe40004800000 */
[----:B------:R-:W-:-:S02]  /*0250*/  SEL R8, R21, R12, !P0 ;  /* 0x0000000c15087207 */ /* 0x000fc40004000000 */
[----:B------:R-:W-:Y:S02]  /*0260*/  SEL R12, R23, R13, !P0 ;  /* 0x0000000d170c7207 */ /* 0x000fe40004000000 */
[----:B------:R-:W-:Y:S02]  /*0270*/  SEL R9, R19, R9, !P1 ;  /* 0x0000000913097207 */ /* 0x000fe40004800000 */
[----:B------:R-:W-:Y:S02]  /*0280*/  ISETP.GT.U32.AND P2, PT, R15, 0x1f4ff, PT ;  /* 0x0001f4ff0f00780c */ /* 0x000fe40003f44070 */
[----:B----4-:R-:W-:Y:S02]  /*0290*/  IADD3 R13, P0, R4, 0x1f500, RZ ;  /* 0x0001f500040d7810 */ /* 0x010fe40007f1e0ff */
[----:B------:R-:W-:Y:S02]  /*02a0*/  ISETP.GT.U32.AND.EX P2, PT, R9, RZ, PT, P2 ;  /* 0x000000ff0900720c */ /* 0x000fe40003f44120 */
[----:B------:R-:W-:Y:S01]  /*02b0*/  ISETP.GE.AND P1, PT, R5, RZ, PT ;  /* 0x000000ff0500720c */ /* 0x000fe20003f26270 */
[----:B------:R-:W-:Y:S01]  /*02c0*/  IMAD.X R9, RZ, RZ, R5, P0 ;  /* 0x000000ffff097224 */ /* 0x000fe200000e0605 */
[----:B------:R-:W-:-:S02]  /*02d0*/  IADD3 R15, P0, R6, 0x1f500, RZ ;  /* 0x0001f500060f7810 */ /* 0x000fc40007f1e0ff */
[----:B------:R-:W-:Y:S02]  /*02e0*/  ISETP.GT.U32.AND P3, PT, R8, 0x1f4ff, PT ;  /* 0x0001f4ff0800780c */ /* 0x000fe40003f64070 */
[----:B------:R-:W-:Y:S02]  /*02f0*/  SEL R8, R13, R4, !P1 ;  /* 0x000000040d087207 */ /* 0x000fe40004800000 */
[----:B------:R-:W-:Y:S01]  /*0300*/  SEL R5, R9, R5, !P1 ;  /* 0x0000000509057207 */ /* 0x000fe20004800000 */
[----:B------:R-:W-:Y:S01]  /*0310*/  IMAD.X R9, RZ, RZ, R7, P0 ;  /* 0x000000ffff097224 */ /* 0x000fe200000e0607 */
[----:B------:R-:W-:Y:S02]  /*0320*/  ISETP.GE.AND P5, PT, R7, RZ, PT ;  /* 0x000000ff0700720c */ /* 0x000fe40003fa6270 */
[----:B------:R-:W-:Y:S01]  /*0330*/  ISETP.GT.U32.AND P0, PT, R8, 0x1f4ff, PT ;  /* 0x0001f4ff0800780c */ /* 0x000fe20003f04070 */
[----:B------:R-:W-:Y:S01]  /*0340*/  VIADD R8, R11, 0x1 ;  /* 0x000000010b087836 */ /* 0x000fe20000000000 */
[----:B------:R-:W-:-:S02]  /*0350*/  ISETP.GT.U32.AND.EX P3, PT, R12, RZ, PT, P3 ;  /* 0x000000ff0c00720c */ /* 0x000fc40003f64130 */
[----:B------:R-:W-:Y:S02]  /*0360*/  SEL R4, R15, R6, !P5 ;  /* 0x000000060f047207 */ /* 0x000fe40006800000 */
[----:B------:R-:W-:Y:S02]  /*0370*/  ISETP.LT.AND P2, PT, R11, UR4, P2 ;  /* 0x000000040b007c0c */ /* 0x000fe40009741270 */
[----:B------:R-:W-:Y:S02]  /*0380*/  ISETP.LT.AND P3, PT, R8, UR4, P3 ;  /* 0x0000000408007c0c */ /* 0x000fe40009f61270 */
[----:B------:R-:W-:Y:S02]  /*0390*/  SEL R6, R9, R7, !P5 ;  /* 0x0000000709067207 */ /* 0x000fe40006800000 */
[----:B------:R-:W-:Y:S02]  /*03a0*/  ISETP.GT.U32.AND P1, PT, R4, 0x1f4ff, PT ;  /* 0x0001f4ff0400780c */ /* 0x000fe40003f24070 */
[----:B------:R-:W-:-:S02]  /*03b0*/  ISETP.GT.U32.AND.EX P0, PT, R5, RZ, PT, P0 ;  /* 0x000000ff0500720c */ /* 0x000fc40003f04100 */
[----:B------:R-:W-:Y:S02]  /*03c0*/  SEL R4, RZ, 0x1, !P2 ;  /* 0x00000001ff047807 */ /* 0x000fe40005000000 */
[----:B------:R-:W-:Y:S02]  /*03d0*/  SEL R5, RZ, 0x1fffe, !P3 ;  /* 0x0001fffeff057807 */ /* 0x000fe40005800000 */
[----:B------:R-:W-:Y:S02]  /*03e0*/  ISETP.GT.U32.AND.EX P1, PT, R6, RZ, PT, P1 ;  /* 0x000000ff0600720c */ /* 0x000fe40003f24110 */
[----:B------:R-:W-:Y:S01]  /*03f0*/  ISETP.LT.AND P0, PT, R20, UR4, P0 ;  /* 0x0000000414007c0c */ /* 0x000fe20008701270 */
[----:B------:R-:W-:Y:S01]  /*0400*/  IMAD.IADD R6, R4, 0x1, R5 ;  /* 0x0000000104067824 */ /* 0x000fe200078e0205 */
[----:B------:R-:W-:Y:S02]  /*0410*/  ISETP.LT.AND P1, PT, R14, UR4, P1 ;  /* 0x000000040e007c0c */ /* 0x000fe40008f21270 */
[----:B------:R-:W-:-:S02]  /*0420*/  SEL R4, RZ, 0x4, !P0 ;  /* 0x00000004ff047807 */ /* 0x000fc40004000000 */
[----:B------:R-:W-:Y:S02]  /*0430*/  SEL R5, RZ, 0x7fff8, !P1 ;  /* 0x0007fff8ff057807 */ /* 0x000fe40004800000 */
[----:B------:R-:W-:-:S04]  /*0440*/  LOP3.LUT R6, R6, 0x3, RZ, 0xc0, !PT ;  /* 0x0000000306067812 */ /* 0x000fc800078ec0ff */
[----:B------:R-:W-:-:S04]  /*0450*/  IADD3 R4, R6, R5, R4 ;  /* 0x0000000506047210 */ /* 0x000fc80007ffe004 */
[----:B------:R-:W-:-:S13]  /*0460*/  LOP3.LUT P0, RZ, R4, 0xf, RZ, 0xc0, !PT ;  /* 0x0000000f04ff7812 */ /* 0x000fda000780c0ff */
[----:B0-----:R-:W-:Y:S05]  /*0470*/  @P0 BRA `(.L_x_0) ;  /* 0x0000000800440947 */ /* 0x001fea0003800000 */
[C---:B-----5:R-:W-:Y:S01]  /*0480*/  IMAD.SHL.U32 R5, R2.reuse, 0x1000, RZ ;  /* 0x0000100002057824 */ /* 0x060fe200078e00ff */
[----:B------:R-:W-:Y:S01]  /*0490*/  SHF.L.U64.HI R7, R2, 0xc, R3 ;  /* 0x0000000c02077819 */ /* 0x000fe20000010203 */
[----:B------:R-:W-:Y:S01]  /*04a0*/  IMAD.SHL.U32 R12, R10, 0x4, RZ ;  /* 0x000000040a0c7824 */ /* 0x000fe200078e00ff */
[----:B------:R-:W-:Y:S01]  /*04b0*/  ISETP.GE.AND P0, PT, R3, RZ, PT ;  /* 0x000000ff0300720c */ /* 0x000fe20003f06270 */
[----:B------:R-:W-:Y:S01]  /*04c0*/  ULDC.64 UR4, c[0x0][0x220] ;  /* 0x0000880000047ab9 */ /* 0x000fe20000000a00 */
[----:B------:R-:W-:Y:S01]  /*04d0*/  IADD3 R2, P1, R5, 0x1f500000, RZ ;  /* 0x1f50000005027810 */ /* 0x000fe20007f3e0ff */
[----:B------:R-:W-:Y:S01]  /*04e0*/  IMAD.MOV.U32 R20, RZ, RZ, RZ ;  /* 0x000000ffff147224 */ /* 0x000fe200078e00ff */
[----:B------:R-:W-:Y:S01]  /*04f0*/  LOP3.LUT R9, R12, 0x1fc, RZ, 0xc0, !PT ;  /* 0x000001fc0c097812 */ /* 0x000fe200078ec0ff */
[----:B------:R-:W-:Y:S01]  /*0500*/  IMAD.MOV.U32 R17, RZ, RZ, -0x200 ;  /* 0xfffffe00ff117424 */ /* 0x000fe200078e00ff */
[----:B------:R-:W-:Y:S01]  /*0510*/  SEL R3, R2, R5, !P0 ;  /* 0x0000000502037207 */ /* 0x000fe20004000000 */
[----:B------:R-:W-:Y:S01]  /*0520*/  IMAD.X R4, RZ, RZ, R7, P1 ;  /* 0x000000ffff047224 */ /* 0x000fe200008e0607 */
[----:B------:R-:W-:Y:S01]  /*0530*/  LOP3.LUT R5, R10, 0x7f, RZ, 0xc0, !PT ;  /* 0x0000007f0a057812 */ /* 0x000fe200078ec0ff */
[----:B------:R-:W-:Y:S01]  /*0540*/  IMAD.MOV.U32 R18, RZ, RZ, -0x1 ;  /* 0xffffffffff127424 */ /* 0x000fe200078e00ff */
[----:B------:R-:W-:Y:S01]  /*0550*/  LOP3.LUT R11, R11, 0x3, R10, 0xf8, !PT ;  /* 0x000000030b0b7812 */ /* 0x000fe200078ef80a */
[C---:B------:R-:W-:Y:S01]  /*0560*/  IMAD.SHL.U32 R2, R3.reuse, 0x2, RZ ;  /* 0x0000000203027824 */ /* 0x040fe200078e00ff */
[----:B------:R-:W-:Y:S01]  /*0570*/  SEL R4, R4, R7, !P0 ;  /* 0x0000000704047207 */ /* 0x000fe20004000000 */
[----:B------:R-:W-:Y:S01]  /*0580*/  IMAD.MOV.U32 R15, RZ, RZ, RZ ;  /* 0x000000ffff0f7224 */ /* 0x000fe200078e00ff */
[----:B------:R-:W-:Y:S01]  /*0590*/  SHF.R.U32.HI R13, RZ, 0x5, R10 ;  /* 0x00000005ff0d7819 */ /* 0x000fe2000001160a */
[----:B------:R-:W-:Y:S01]  /*05a0*/  IMAD.MOV.U32 R16, RZ, RZ, RZ ;  /* 0x000000ffff107224 */ /* 0x000fe200078e00ff */
[----:B------:R-:W-:Y:S01]  /*05b0*/  SHF.L.U64.HI R3, R3, 0x1, R4 ;  /* 0x0000000103037819 */ /* 0x000fe20000010204 */
[----:B------:R-:W-:Y:S01]  /*05c0*/  IMAD.MOV.U32 R19, RZ, RZ, RZ ;  /* 0x000000ffff137224 */ /* 0x000fe200078e00ff */
[----:B------:R-:W-:Y:S01]  /*05d0*/  LOP3.LUT R14, R10, 0x3, RZ, 0xc0, !PT ;  /* 0x000000030a0e7812 */ /* 0x000fe200078ec0ff */
[----:B------:R-:W-:Y:S01]  /*05e0*/  IMAD R0, R0, 0x1000, R9 ;  /* 0x0000100000007824 */ /* 0x000fe200078e0209 */
[----:B------:R-:W-:Y:S01]  /*05f0*/  LOP3.LUT R8, R10, 0x1ff, RZ, 0xc0, !PT ;  /* 0x000001ff0a087812 */ /* 0x000fe200078ec0ff */
[----:B------:R-:W-:-:S03]  /*0600*/  IMAD.WIDE.U32 R2, R5, 0x8, R2 ;  /* 0x0000000805027825 */ /* 0x000fc600078e0002 */
[----:B------:R-:W-:-:S04]  /*0610*/  IADD3 R4, P0, R2, UR4, RZ ;  /* 0x0000000402047c10 */ /* 0x000fc8000ff1e0ff */
[----:B------:R-:W-:-:S09]  /*0620*/  IADD3.X R5, R3, UR5, RZ, P0, !PT ;  /* 0x0000000503057c10 */ /* 0x000fd200087fe4ff */
.L_x_1:
[----:B------:R-:W-:Y:S01]  /*0630*/  BAR.SYNC.DEFER_BLOCKING 0x0 ;  /* 0x0000000000007b1d */ /* 0x000fe20000010000 */
[----:B0-----:R-:W-:-:S07]  /*0640*/  CS2R R2, SRZ ;  /* 0x0000000000027805 */ /* 0x001fce000001ff00 */
[----:B------:R-:W0:Y:S01]  /*0650*/  LDC.64 R6, c[0x0][0x230] ;  /* 0x00008c00ff067b82 */ /* 0x000e220000000a00 */
[----:B------:R1:W2:Y:S01]  /*0660*/  @!P4 LDG.E.EF.64 R2, desc[UR6][R4.64] ;  /* 0x000000060402c981 */ /* 0x0002a2000c0e1b00 */
[----:B------:R-:W-:-:S04]  /*0670*/  IADD3 R17, P0, R17, 0x200, RZ ;  /* 0x0000020011117810 */ /* 0x000fc80007f1e0ff */
[----:B------:R-:W-:Y:S01]  /*0680*/  LOP3.LUT R21, R0, R17, RZ, 0xfc, !PT ;  /* 0x0000001100157212 */ /* 0x000fe200078efcff */
[----:B------:R-:W-:Y:S01]  /*0690*/  IMAD.X R18, RZ, RZ, R18, P0 ;  /* 0x000000ffff127224 */ /* 0x000fe200000e0612 */
[----:B------:R-:W-:-:S03]  /*06a0*/  ISETP.GE.U32.AND P0, PT, R17, 0xe00, PT ;  /* 0x00000e001100780c */ /* 0x000fc60003f06070 */
[----:B0-----:R-:W-:Y:S01]  /*06b0*/  IMAD.WIDE R6, R21, 0x2, R6 ;  /* 0x0000000215067825 */ /* 0x001fe200078e0206 */
[----:B------:R-:W-:Y:S02]  /*06c0*/  ISETP.GE.U32.AND.EX P0, PT, R18, RZ, PT, P0 ;  /* 0x000000ff1200720c */ /* 0x000fe40003f06100 */
[----:B-1----:R-:W-:-:S05]  /*06d0*/  IADD3 R4, P1, R4, 0x400, RZ ;  /* 0x0000040004047810 */ /* 0x002fca0007f3e0ff */
[----:B------:R-:W-:Y:S02]  /*06e0*/  IMAD.X R5, RZ, RZ, R5, P1 ;  /* 0x000000ffff057224 */ /* 0x000fe400008e0605 */
[----:B--2---:R-:W-:Y:S01]  /*06f0*/  HADD2.F32 R21, -RZ, R2.H0_H0 ;  /* 0x20000002ff157230 */ /* 0x004fe20000004100 */
[----:B------:R0:W-:Y:S01]  /*0700*/  @!P4 STG.E.64 desc[UR6][R6.64], R2 ;  /* 0x000000020600c986 */ /* 0x0001e2000c101b06 */
[----:B------:R-:W-:Y:S02]  /*0710*/  HADD2.F32 R22, -RZ, R2.H1_H1 ;  /* 0x30000002ff167230 */ /* 0x000fe40000004100 */
[----:B------:R-:W-:Y:S02]  /*0720*/  HADD2.F32 R23, -RZ, R3.H0_H0 ;  /* 0x20000003ff177230 */ /* 0x000fe40000004100 */
[----:B------:R-:W-:Y:S01]  /*0730*/  @!P4 FFMA R20, R21, R21, R20 ;  /* 0x000000151514c223 */ /* 0x000fe20000000014 */
[----:B------:R-:W-:Y:S02]  /*0740*/  HADD2.F32 R24, -RZ, R3.H1_H1 ;  /* 0x30000003ff187230 */ /* 0x000fe40000004100 */
[----:B------:R-:W-:Y:S01]  /*0750*/  @!P4 FFMA R15, R22, R22, R15 ;  /* 0x00000016160fc223 */ /* 0x000fe2000000000f */
[----:B------:R-:W-:-:S02]  /*0760*/  @!P4 FFMA R16, R23, R23, R16 ;  /* 0x000000171710c223 */ /* 0x000fc40000000010 */
[----:B------:R-:W-:Y:S01]  /*0770*/  @!P4 FFMA R19, R24, R24, R19 ;  /* 0x000000181813c223 */ /* 0x000fe20000000013 */
[----:B------:R-:W-:Y:S06]  /*0780*/  @!P0 BRA `(.L_x_1) ;  /* 0xfffffffc00a88947 */ /* 0x000fec000383ffff */
[----:B------:R-:W-:Y:S01]  /*0790*/  FADD R15, R20, R15 ;  /* 0x0000000f140f7221 */ /* 0x000fe20000000000 */
[----:B------:R-:W1:Y:S01]  /*07a0*/  S2UR UR5, SR_CgaCtaId ;  /* 0x00000000000579c3 */ /* 0x000e620000008800 */
[----:B------:R-:W-:Y:S01]  /*07b0*/  LOP3.LUT P0, RZ, R10, 0x1f, RZ, 0xc0, !PT ;  /* 0x0000001f0aff7812 */ /* 0x000fe2000780c0ff */
[----:B------:R-:W-:Y:S01]  /*07c0*/  UMOV UR4, 0x400 ;  /* 0x0000040000047882 */ /* 0x000fe20000000000 */
[----:B------:R-:W-:Y:S01]  /*07d0*/  FADD R16, R16, R15 ;  /* 0x0000000f10107221 */ /* 0x000fe20000000000 */
[----:B------:R-:W-:Y:S02]  /*07e0*/  SHF.R.U32.HI R15, RZ, 0x7, R10 ;  /* 0x00000007ff0f7819 */ /* 0x000fe4000001160a */
[----:B------:R-:W-:Y:S01]  /*07f0*/  LOP3.LUT R13, R13, 0x3, RZ, 0xc0, !PT ;  /* 0x000000030d0d7812 */ /* 0x000fe200078ec0ff */
[----:B------:R-:W-:Y:S01]  /*0800*/  FADD R16, R19, R16 ;  /* 0x0000001013107221 */ /* 0x000fe20000000000 */
[----:B------:R-:W-:Y:S01]  /*0810*/  SGXT.U32 R15, R15, 0x2 ;  /* 0x000000020f0f781a */ /* 0x000fe20000000000 */
[----:B------:R-:W-:Y:S01]  /*0820*/  IMAD.MOV.U32 R19, RZ, RZ, -0x200 ;  /* 0xfffffe00ff137424 */ /* 0x000fe200078e00ff */
[----:B------:R-:W-:-:S02]  /*0830*/  ISETP.GE.AND P1, PT, R10, 0x10, PT ;  /* 0x000000100a00780c */ /* 0x000fc40003f26270 */
[----:B0-----:R-:W0:Y:S01]  /*0840*/  SHFL.BFLY PT, R3, R16, 0x10, 0x1f ;  /* 0x0e001f0010037f89 */ /* 0x001e2200000e0000 */
[----:B-1----:R-:W-:-:S03]  /*0850*/  UPRMT UR4, UR5, 0x654, UR4 ;  /* 0x0000065405047896 */ /* 0x002fc60008000004 */
[----:B------:R-:W-:-:S03]  /*0860*/  ULDC UR5, c[0x0][0x240] ;  /* 0x0000900000057ab9 */ /* 0x000fc60000000800 */
[----:B------:R-:W-:Y:S01]  /*0870*/  LEA R17, R8, UR4, 0x2 ;  /* 0x0000000408117c11 */ /* 0x000fe2000f8e10ff */
[----:B0-----:R-:W-:-:S05]  /*0880*/  FADD R3, R16, R3 ;  /* 0x0000000310037221 */ /* 0x001fca0000000000 */
[----:B------:R-:W0:Y:S02]  /*0890*/  SHFL.BFLY PT, R2, R3, 0x8, 0x1f ;  /* 0x0d001f0003027f89 */ /* 0x000e2400000e0000 */
[----:B0-----:R-:W-:-:S05]  /*08a0*/  FADD R2, R3, R2 ;  /* 0x0000000203027221 */ /* 0x001fca0000000000 */
[----:B------:R-:W0:Y:S02]  /*08b0*/  SHFL.BFLY PT, R5, R2, 0x4, 0x1f ;  /* 0x0c801f0002057f89 */ /* 0x000e2400000e0000 */
[----:B0-----:R-:W-:Y:S01]  /*08c0*/  FADD R5, R2, R5 ;  /* 0x0000000502057221 */ /* 0x001fe20000000000 */
[----:B------:R-:W-:-:S04]  /*08d0*/  IMAD.SHL.U32 R2, R15, 0x10, RZ ;  /* 0x000000100f027824 */ /* 0x000fc800078e00ff */
[----:B------:R-:W0:Y:S01]  /*08e0*/  SHFL.BFLY PT, R4, R5, 0x2, 0x1f ;  /* 0x0c401f0005047f89 */ /* 0x000e2200000e0000 */
[----:B------:R-:W-:Y:S02]  /*08f0*/  IMAD R13, R13, 0x4, R2 ;  /* 0x000000040d0d7824 */ /* 0x000fe400078e0202 */
[----:B0-----:R-:W-:-:S05]  /*0900*/  FADD R4, R5, R4 ;  /* 0x0000000405047221 */ /* 0x001fca0000000000 */
[----:B------:R-:W0:Y:S02]  /*0910*/  SHFL.BFLY PT, R7, R4, 0x1, 0x1f ;  /* 0x0c201f0004077f89 */ /* 0x000e2400000e0000 */
[----:B0-----:R-:W-:-:S05]  /*0920*/  FADD R16, R4, R7 ;  /* 0x0000000704107221 */ /* 0x001fca0000000000 */
[----:B------:R-:W-:Y:S01]  /*0930*/  @!P0 STS [R13+UR4], R16 ;  /* 0x000000100d008988 */ /* 0x000fe20008000804 */
[----:B------:R-:W-:Y:S01]  /*0940*/  BAR.SYNC.DEFER_BLOCKING 0x0 ;  /* 0x0000000000007b1d */ /* 0x000fe20000010000 */
[----:B------:R-:W-:-:S04]  /*0950*/  ISETP.NE.AND P0, PT, R14, RZ, PT ;  /* 0x000000ff0e00720c */ /* 0x000fc80003f05270 */
[----:B------:R-:W-:Y:S01]  /*0960*/  ISETP.LT.AND P0, PT, R10, 0x10, !P0 ;  /* 0x000000100a00780c */ /* 0x000fe20004701270 */
[----:B------:R-:W0:Y:S04]  /*0970*/  @!P1 LDS R6, [R12+UR4] ;  /* 0x000000040c069984 */ /* 0x000e280008000800 */
[----:B0-----:R-:W0:Y:S02]  /*0980*/  SHFL.BFLY PT, R3, R6, 0x2, 0x1f ;  /* 0x0c401f0006037f89 */ /* 0x001e2400000e0000 */
[----:B0-----:R-:W-:Y:S01]  /*0990*/  FADD R3, R6, R3 ;  /* 0x0000000306037221 */ /* 0x001fe20000000000 */
[----:B------:R-:W-:-:S04]  /*09a0*/  LEA R6, R14, UR4, 0x2 ;  /* 0x000000040e067c11 */ /* 0x000fc8000f8e10ff */
[----:B------:R-:W0:Y:S02]  /*09b0*/  SHFL.BFLY PT, R4, R3, 0x1, 0x1f ;  /* 0x0c201f0003047f89 */ /* 0x000e2400000e0000 */
[----:B0-----:R-:W-:Y:S01]  /*09c0*/  FADD R7, R3, R4 ;  /* 0x0000000403077221 */ /* 0x001fe20000000000 */
[----:B------:R-:W-:-:S04]  /*09d0*/  VIADD R4, R2, UR4 ;  /* 0x0000000402047c36 */ /* 0x000fc80008000000 */
[----:B------:R0:W-:Y:S01]  /*09e0*/  @P0 STS [R12+UR4], R7 ;  /* 0x000000070c000988 */ /* 0x0001e20008000804 */
[----:B------:R-:W-:Y:S01]  /*09f0*/  IMAD R16, R15, -0xc, R4 ;  /* 0xfffffff40f107824 */ /* 0x000fe200078e0204 */
[----:B------:R-:W-:Y:S01]  /*0a00*/  BAR.SYNC.DEFER_BLOCKING 0x0 ;  /* 0x0000000000007b1d */ /* 0x000fe20000010000 */
[----:B------:R-:W-:-:S04]  /*0a10*/  LOP3.LUT P0, RZ, R10, 0x1fc, RZ, 0xc0, !PT ;  /* 0x000001fc0aff7812 */ /* 0x000fc8000780c0ff */
[----:B------:R-:W-:-:S03]  /*0a20*/  ISETP.LT.AND P0, PT, R11, UR5, !P0 ;  /* 0x000000050b007c0c */ /* 0x000fc6000c701270 */
[----:B------:R-:W1:Y:S01]  /*0a30*/  LDC.64 R4, c[0x0][0x210] ;  /* 0x00008400ff047b82 */ /* 0x000e620000000a00 */
[----:B0-----:R-:W-:-:S07]  /*0a40*/  IMAD.MOV.U32 R12, RZ, RZ, 0x39800000 ;  /* 0x39800000ff0c7424 */ /* 0x001fce00078e00ff */
[----:B------:R-:W0:Y:S01]  /*0a50*/  LDC.64 R14, c[0x0][0x228] ;  /* 0x00008a00ff0e7b82 */ /* 0x000e220000000a00 */
[----:B------:R2:W3:Y:S07]  /*0a60*/  LDS R13, [R2+UR4] ;  /* 0x00000004020d7984 */ /* 0x0004ee0008000800 */
[----:B------:R-:W-:Y:S01]  /*0a70*/  BAR.SYNC.DEFER_BLOCKING 0x0 ;  /* 0x0000000000007b1d */ /* 0x000fe20000010000 */
[----:B-1----:R-:W-:-:S07]  /*0a80*/  IMAD.WIDE R4, R11, 0x4, R4 ;  /* 0x000000040b047825 */ /* 0x002fce00078e0204 */
[----:B--2---:R-:W1:Y:S01]  /*0a90*/  LDC.64 R2, c[0x0][0x230] ;  /* 0x00008c00ff027b82 */ /* 0x004e620000000a00 */
[----:B0-----:R-:W-:-:S07]  /*0aa0*/  IMAD.WIDE.U32 R14, R8, 0x2, R14 ;  /* 0x00000002080e7825 */ /* 0x001fce00078e000e */
[----:B------:R-:W1:Y:S01]  /*0ab0*/  LDC.64 R10, c[0x0][0x238] ;  /* 0x00008e00ff0a7b82 */ /* 0x000e620000000a00 */
[----:B---3--:R0:W-:Y:S07]  /*0ac0*/  STS [R16], R13 ;  /* 0x0000000d10007388 */ /* 0x0081ee0000000800 */
[----:B------:R-:W-:Y:S01]  /*0ad0*/  BAR.SYNC.DEFER_BLOCKING 0x0 ;  /* 0x0000000000007b1d */ /* 0x000fe20000010000 */
[----:B0-----:R-:W-:-:S05]  /*0ae0*/  LEA R16, R9, UR4, 0x2 ;  /* 0x0000000409107c11 */ /* 0x001fca000f8e10ff */
[----:B------:R-:W0:Y:S02]  /*0af0*/  LDS R6, [R6] ;  /* 0x0000000006067984 */ /* 0x000e240000000800 */
[-C--:B0-----:R-:W-:Y:S01]  /*0b00*/  FFMA R7, R6, R12.reuse, 9.9999997473787516356e-06 ;  /* 0x3727c5ac06077423 */ /* 0x081fe2000000000c */
[----:B------:R-:W-:Y:S01]  /*0b10*/  FFMA R12, R13, R12, 9.9999997473787516356e-06 ;  /* 0x3727c5ac0d0c7423 */ /* 0x000fe2000000000c */
[----:B------:R-:W-:-:S04]  /*0b20*/  IMAD.MOV.U32 R13, RZ, RZ, -0x1 ;  /* 0xffffffffff0d7424 */ /* 0x000fc800078e00ff */
[----:B------:R-:W0:Y:S01]  /*0b30*/  MUFU.RSQ R7, R7 ;  /* 0x0000000700077308 */ /* 0x000e220000001400 */
[----:B------:R-:W-:Y:S07]  /*0b40*/  BAR.SYNC.DEFER_BLOCKING 0x0 ;  /* 0x0000000000007b1d */ /* 0x000fee0000010000 */
[----:B------:R-:W1:Y:S02]  /*0b50*/  MUFU.RSQ R12, R12 ;  /* 0x0000000c000c7308 */ /* 0x000e640000001400 */
[----:B01----:R2:W-:Y:S02]  /*0b60*/  @P0 STG.E desc[UR6][R4.64], R7 ;  /* 0x0000000704000986 */ /* 0x0035e4000c101906 */
.L_x_2:
[----:B0-2---:R0:W2:Y:S01]  /*0b70*/  LDG.E.EL.U16 R4, desc[UR6][R14.64] ;  /* 0x000000060e047981 */ /* 0x0050a2000c2e1500 */
[----:B------:R-:W-:Y:S02]  /*0b80*/  IADD3 R19, P0, R19, 0x200, RZ ;  /* 0x0000020013137810 */ /* 0x000fe40007f1e0ff */
[----:B------:R-:W-:Y:S02]  /*0b90*/  CS2R R8, SRZ ;  /* 0x0000000000087805 */ /* 0x000fe4000001ff00 */
[----:B------:R-:W-:-:S05]  /*0ba0*/  LOP3.LUT R21, R0, R19, RZ, 0xfc, !PT ;  /* 0x0000001300157212 */ /* 0x000fca00078efcff */
[----:B------:R-:W-:-:S05]  /*0bb0*/  IMAD.WIDE R22, R21, 0x2, R2 ;  /* 0x0000000215167825 */ /* 0x000fca00078e0202 */
[----:B------:R-:W3:Y:S01]  /*0bc0*/  @!P4 LDG.E.EF.64 R8, desc[UR6][R22.64] ;  /* 0x000000061608c981 */ /* 0x000ee2000c0e1b00 */
[----:B------:R-:W-:Y:S01]  /*0bd0*/  IMAD.X R13, RZ, RZ, R13, P0 ;  /* 0x000000ffff0d7224 */ /* 0x000fe200000e060d */
[----:B------:R-:W-:Y:S01]  /*0be0*/  BAR.SYNC.DEFER_BLOCKING 0x0 ;  /* 0x0000000000007b1d */ /* 0x000fe20000010000 */
[----:B------:R-:W-:Y:S02]  /*0bf0*/  ISETP.GE.U32.AND P0, PT, R19, 0xe00, PT ;  /* 0x00000e001300780c */ /* 0x000fe40003f06070 */
[----:B0-----:R-:W-:Y:S02]  /*0c00*/  IADD3 R14, P1, R14, 0x400, RZ ;  /* 0x000004000e0e7810 */ /* 0x001fe40007f3e0ff */
[----:B------:R-:W-:-:S03]  /*0c10*/  ISETP.GE.U32.AND.EX P0, PT, R13, RZ, PT, P0 ;  /* 0x000000ff0d00720c */ /* 0x000fc60003f06100 */
[----:B------:R-:W-:Y:S02]  /*0c20*/  IMAD.X R15, RZ, RZ, R15, P1 ;  /* 0x000000ffff0f7224 */ /* 0x000fe400008e060f */
[----:B--2---:R-:W-:-:S05]  /*0c30*/  HADD2.F32 R20, -RZ, R4.H0_H0 ;  /* 0x20000004ff147230 */ /* 0x004fca0000004100 */
[----:B------:R-:W-:Y:S01]  /*0c40*/  STS [R17], R20 ;  /* 0x0000001411007388 */ /* 0x000fe20000000800 */
[----:B------:R-:W-:Y:S01]  /*0c50*/  BAR.SYNC.DEFER_BLOCKING 0x0 ;  /* 0x0000000000007b1d */ /* 0x000fe20000010000 */
[----:B---3--:R-:W-:Y:S02]  /*0c60*/  HADD2.F32 R25, -RZ, R8.H0_H0 ;  /* 0x20000008ff197230 */ /* 0x008fe40000004100 */
[----:B------:R-:W-:Y:S02]  /*0c70*/  HADD2.F32 R27, -RZ, R8.H1_H1 ;  /* 0x30000008ff1b7230 */ /* 0x000fe40000004100 */
[----:B------:R-:W-:Y:S02]  /*0c80*/  HADD2.F32 R29, -RZ, R9.H0_H0 ;  /* 0x20000009ff1d7230 */ /* 0x000fe40000004100 */
[C---:B------:R-:W-:Y:S01]  /*0c90*/  FMUL R25, R12.reuse, R25 ;  /* 0x000000190c197220 */ /* 0x040fe20000400000 */
[----:B------:R-:W-:Y:S02]  /*0ca0*/  HADD2.F32 R9, -RZ, R9.H1_H1 ;  /* 0x30000009ff097230 */ /* 0x000fe40000004100 */
[C---:B------:R-:W-:Y:S01]  /*0cb0*/  FMUL R8, R12.reuse, R27 ;  /* 0x0000001b0c087220 */ /* 0x040fe20000400000 */
[----:B------:R-:W-:-:S02]  /*0cc0*/  FMUL R29, R12, R29 ;  /* 0x0000001d0c1d7220 */ /* 0x000fc40000400000 */
[----:B------:R-:W-:Y:S01]  /*0cd0*/  FMUL R18, R12, R9 ;  /* 0x000000090c127220 */ /* 0x000fe20000400000 */
[----:B------:R-:W0:Y:S02]  /*0ce0*/  LDS.128 R4, [R16] ;  /* 0x0000000010047984 */ /* 0x000e240000000c00 */
[----:B0-----:R-:W-:Y:S01]  /*0cf0*/  FMUL R4, R25, R4 ;  /* 0x0000000419047220 */ /* 0x001fe20000400000 */
[----:B------:R-:W-:Y:S01]  /*0d00*/  FMUL R5, R8, R5 ;  /* 0x0000000508057220 */ /* 0x000fe20000400000 */
[----:B------:R-:W-:Y:S01]  /*0d10*/  FMUL R29, R6, R29 ;  /* 0x0000001d061d7220 */ /* 0x000fe20000400000 */
[----:B------:R-:W-:Y:S01]  /*0d20*/  FMUL R18, R7, R18 ;  /* 0x0000001207127220 */ /* 0x000fe20000400000 */
[----:B------:R-:W-:Y:S02]  /*0d30*/  IMAD.WIDE R6, R21, 0x2, R10 ;  /* 0x0000000215067825 */ /* 0x000fe400078e020a */
[----:B------:R-:W-:Y:S02]  /*0d40*/  F2FP.F16.F32.PACK_AB R4, R5, R4 ;  /* 0x000000040504723e */ /* 0x000fe400000000ff */
[----:B------:R-:W-:-:S05]  /*0d50*/  F2FP.F16.F32.PACK_AB R5, R18, R29 ;  /* 0x0000001d1205723e */ /* 0x000fca00000000ff */
[----:B------:R0:W-:Y:S01]  /*0d60*/  @!P4 STG.E.64 desc[UR6][R6.64], R4 ;  /* 0x000000040600c986 */ /* 0x0001e2000c101b06 */
[----:B------:R-:W-:Y:S05]  /*0d70*/  @!P0 BRA `(.L_x_2) ;  /* 0xfffffffc007c8947 */ /* 0x000fea000383ffff */
[----:B------:R-:W-:Y:S05]  /*0d80*/  EXIT ;  /* 0x000000000000794d */ /* 0x000fea0003800000 */
.L_x_0:
[----:B------:R-:W-:Y:S01]  /*0d90*/  MOV R0, 0x0 ;  /* 0x0000000000007802 */ /* 0x000fe20000000f00 */
[----:B------:R-:W-:Y:S01]  /*0da0*/  ULDC.64 UR4, c[0x4][0x18] ;  /* 0x0100060000047ab9 */ /* 0x000fe20000000a00 */
[----:B------:R-:W-:Y:S01]  /*0db0*/  ULDC.64 UR6, c[0x4][0x8] ;  /* 0x0100020000067ab9 */ /* 0x000fe20000000a00 */
[----:B------:R-:W-:Y:S01]  /*0dc0*/  IMAD.U32 R4, RZ, RZ, UR4 ;  /* 0x00000004ff047e24 */ /* 0x000fe2000f8e00ff */
[----:B-----5:R0:W1:Y:S01]  /*0dd0*/  LDC.64 R2, c[0x4][R0] ;  /* 0x0100000000027b82 */ /* 0x0200620000000a00 */
[----:B------:R-:W-:Y:S01]  /*0de0*/  IMAD.U32 R5, RZ, RZ, UR5 ;  /* 0x00000005ff057e24 */ /* 0x000fe2000f8e00ff */
[----:B------:R-:W-:Y:S01]  /*0df0*/  ULDC.64 UR4, c[0x4][0x10] ;  /* 0x0100040000047ab9 */ /* 0x000fe20000000a00 */
[----:B0-----:R-:W-:-:S07]  /*0e00*/  IMAD.U32 R10, RZ, RZ, UR6 ;  /* 0x00000006ff0a7e24 */ /* 0x001fce000f8e00ff */
[----:B------:R-:W-:Y:S01]  /*0e10*/  LEPC R20, `(.L_x_3) ;  /* 0x000000007014794e */ /* 0x000fe20000000000 */
[----:B------:R-:W-:Y:S02]  /*0e20*/  IMAD.U32 R6, RZ, RZ, UR4 ;  /* 0x00000004ff067e24 */ /* 0x000fe4000f8e00ff */
[----:B------:R-:W-:Y:S02]  /*0e30*/  IMAD.U32 R7, RZ, RZ, UR5 ;  /* 0x00000005ff077e24 */ /* 0x000fe4000f8e00ff */
[----:B------:R-:W-:Y:S02]  /*0e40*/  IMAD.U32 R11, RZ, RZ, UR7 ;  /* 0x00000007ff0b7e24 */ /* 0x000fe4000f8e00ff */
[----:B------:R-:W-:Y:S02]  /*0e50*/  IMAD.MOV.U32 R8, RZ, RZ, 0x28 ;  /* 0x00000028ff087424 */ /* 0x000fe400078e00ff */
[----:B------:R-:W-:Y:S02]  /*0e60*/  IMAD.MOV.U32 R12, RZ, RZ, 0x1 ;  /* 0x00000001ff0c7424 */ /* 0x000fe400078e00ff */
[----:B------:R-:W-:-:S07]  /*0e70*/  IMAD.MOV.U32 R13, RZ, RZ, RZ ;  /* 0x000000ffff0d7224 */ /* 0x000fce00078e00ff */
[----:B-1----:R-:W-:Y:S05]  /*0e80*/  CALL.ABS.NOINC R2 ;  /* 0x0000000002007343 */ /* 0x002fea0003c00000 */
.L_x_3:
[----:B------:R-:W-:Y:S05]  /*0e90*/  BRA `(.L_x_3) ;  /* 0xfffffffc00fc7947 */ /* 0x000fea000383ffff */
.L_x_4:
[----:B------:R-:W-:-:S00]  /*0ea0*/  BRA `(.L_x_4) ;  /* 0xfffffffc00fc7947 */ /* 0x000fc0000383ffff */
[----:B------:R-:W-:-:S00]  /*0eb0*/  NOP ;  /* 0x0000000000007918 */ /* 0x000fc00000000000 */
        /* <DEDUP_REMOVED lines=12> */
.L_x_5:


//--------------------- .nv.global.init           --------------------------
	.section	.nv.global.init,"aw",@progbits
.nv.global.init:
	.type		assertFunc_0,@object
	.size		assertFunc_0,(_$_str - assertFunc_0)
assertFunc_0:
        /*0000*/ 	.byte	0x75, 0x6e, 0x6b, 0x6e, 0x6f, 0x77, 0x6e, 0x00
	.type		_$_str,@object
	.size		_$_str,(assertMessage_0 - _$_str)
_$_str:
        /*0008*/ 	.byte	0x5f, 0x5f, 0x43, 0x55, 0x44, 0x41, 0x5f, 0x46, 0x54, 0x5a, 0x00
	.type		assertMessage_0,@object
	.size		assertMessage_0,(assertFile_0 - assertMessage_0)
assertMessage_0:
        /*0013*/ 	.byte	0x69, 0x6e, 0x64, 0x65, 0x78, 0x20, 0x6f, 0x75, 0x74, 0x20, 0x6f, 0x66, 0x20, 0x62, 0x6f, 0x75
        /*0023*/ 	.byte	0x6e, 0x64, 0x73, 0x3a, 0x20, 0x30, 0x20, 0x3c, 0x3d, 0x20, 0x74, 0x6d, 0x70, 0x34, 0x20, 0x3c
        /*0033*/ 	.byte	0x20, 0x31, 0x32, 0x38, 0x32, 0x35, 0x36, 0x00
	.type		assertFile_0,@object
	.size		assertFile_0,(.L_1 - assertFile_0)
assertFile_0:
        /*003b*/ 	.byte	0x2e, 0x2f, 0x6c, 0x6f, 0x63, 0x61, 0x6c, 0x5f, 0x63, 0x61, 0x63, 0x68, 0x65, 0x2f, 0x75, 0x73
        /*004b*/ 	.byte	0x2f, 0x63, 0x75, 0x73, 0x6e, 0x35, 0x72, 0x34, 0x66, 0x74, 0x6e, 0x63, 0x6c, 0x37, 0x67, 0x71
        /*005b*/ 	.byte	0x73, 0x69, 0x69, 0x78, 0x67, 0x33, 0x68, 0x77, 0x33, 0x6f, 0x6a, 0x63, 0x66, 0x75, 0x76, 0x61
        /*006b*/ 	.byte	0x71, 0x64, 0x68, 0x65, 0x7a, 0x6c, 0x78, 0x62, 0x6c, 0x77, 0x65, 0x63, 0x6e, 0x6c, 0x63, 0x6b
        /*007b*/ 	.byte	0x6a, 0x6b, 0x6a, 0x6e, 0x65, 0x2e, 0x70, 0x79, 0x00
.L_1:


//--------------------- .nv.shared.triton_red_fused__to_copy_add_embedding_mean_mul_pow_rsqrt_0 --------------------------
	.section	.nv.shared.triton_red_fused__to_copy_add_embedding_mean_mul_pow_rsqrt_0,"aw",@nobits
	.sectionflags	@""
	.align	16
	.zero		1024


//--------------------- .nv.constant0.triton_red_fused__to_copy_add_embedding_mean_mul_pow_rsqrt_0 --------------------------
	.section	.nv.constant0.triton_red_fused__to_copy_add_embedding_mean_mul_pow_rsqrt_0,"a",@progbits
	.sectionflags	@""
	.align	4
.nv.constant0.triton_red_fused__to_copy_add_embedding_mean_mul_pow_rsqrt_0:
	.zero		592


//--------------------- SYMBOLS --------------------------

	.type		__assertfail,@function
